//
// Generated by NVIDIA NVVM Compiler
//
// Compiler Build ID: CL-36424714
// Cuda compilation tools, release 13.0, V13.0.88
// Based on NVVM 20.0.0
//

.version 9.0
.target sm_100
.address_size 64

	// .globl	_Z8stmatrixPt
.extern .func  (.param .b32 func_retval0) vprintf
(
	.param .b64 vprintf_param_0,
	.param .b64 vprintf_param_1
)
;
// _ZZ8stmatrixPtE4smem has been demoted
.global .align 1 .b8 $str[22] = {37, 100, 32, 45, 62, 32, 37, 100, 32, 32, 37, 100, 32, 32, 32, 37, 100, 32, 32, 32, 10};

.visible .entry _Z8stmatrixPt(
	.param .u64 .ptr .align 1 _Z8stmatrixPt_param_0
)
{
	.local .align 16 .b8 	__local_depot0[16];
	.reg .b64 	%SP;
	.reg .b64 	%SPL;
	.reg .b32 	%r<39>;
	.reg .b64 	%rd<5>;
	// demoted variable
	.shared .align 2 .b8 _ZZ8stmatrixPtE4smem[512];
	mov.u64 	%SPL, __local_depot0;
	cvta.local.u64 	%SP, %SPL;
	add.u64 	%rd1, %SP, 0;
	add.u64 	%rd2, %SPL, 0;
	mov.u32 	%r6, %tid.x;
	shl.b32 	%r7, %r6, 4;
	and.b32  	%r8, %r7, 112;
	and.b32  	%r9, %r7, 384;
	mov.u32 	%r10, _ZZ8stmatrixPtE4smem;
	add.s32 	%r11, %r9, %r10;
	add.s32 	%r1, %r11, %r8;
	shl.b32 	%r12, %r6, 1;
	shl.b32 	%r13, %r6, 17;
	or.b32  	%r14, %r13, 65536;
	or.b32  	%r2, %r14, %r12;
	add.s32 	%r15, %r12, 64;
	add.s32 	%r16, %r13, 4259840;
	or.b32  	%r3, %r15, %r16;
	add.s32 	%r17, %r12, 128;
	add.s32 	%r18, %r13, 8454144;
	or.b32  	%r4, %r17, %r18;
	add.s32 	%r19, %r12, 192;
	add.s32 	%r20, %r13, 12648448;
	or.b32  	%r5, %r19, %r20;
	bar.sync 	0;
	// begin inline asm
	stmatrix.sync.aligned.m8n8.x4.shared.b16 [%r1], {%r2, %r3, %r4, %r5};
	// end inline asm
	bar.sync 	0;
	shr.u32 	%r21, %r14, 16;
	shl.b32 	%r22, %r6, 2;
	add.s32 	%r23, %r10, %r22;
	ld.shared.u16 	%r24, [%r23];
	st.local.v4.u32 	[%rd2], {%r6, %r24, %r12, %r21};
	mov.u64 	%rd3, $str;
	cvta.global.u64 	%rd4, %rd3;
	{ // callseq 0, 0
	.param .b64 param0;
	st.param.b64 	[param0], %rd4;
	.param .b64 param1;
	st.param.b64 	[param1], %rd1;
	.param .b32 retval0;
	call.uni (retval0), 
	vprintf, 
	(
	param0, 
	param1
	);
	ld.param.b32 	%r25, [retval0];
	} // callseq 0
	shr.u32 	%r27, %r16, 16;
	ld.shared.u16 	%r28, [%r23+128];
	st.local.v4.u32 	[%rd2], {%r6, %r28, %r15, %r27};
	{ // callseq 1, 0
	.param .b64 param0;
	st.param.b64 	[param0], %rd4;
	.param .b64 param1;
	st.param.b64 	[param1], %rd1;
	.param .b32 retval0;
	call.uni (retval0), 
	vprintf, 
	(
	param0, 
	param1
	);
	ld.param.b32 	%r29, [retval0];
	} // callseq 1
	shr.u32 	%r31, %r18, 16;
	ld.shared.u16 	%r32, [%r23+256];
	st.local.v4.u32 	[%rd2], {%r6, %r32, %r17, %r31};
	{ // callseq 2, 0
	.param .b64 param0;
	st.param.b64 	[param0], %rd4;
	.param .b64 param1;
	st.param.b64 	[param1], %rd1;
	.param .b32 retval0;
	call.uni (retval0), 
	vprintf, 
	(
	param0, 
	param1
	);
	ld.param.b32 	%r33, [retval0];
	} // callseq 2
	shr.u32 	%r35, %r20, 16;
	ld.shared.u16 	%r36, [%r23+384];
	st.local.v4.u32 	[%rd2], {%r6, %r36, %r19, %r35};
	{ // callseq 3, 0
	.param .b64 param0;
	st.param.b64 	[param0], %rd4;
	.param .b64 param1;
	st.param.b64 	[param1], %rd1;
	.param .b32 retval0;
	call.uni (retval0), 
	vprintf, 
	(
	param0, 
	param1
	);
	ld.param.b32 	%r37, [retval0];
	} // callseq 3
	ret;

}


// ===== COMPILED SASS (sm_100) =====

	.target	sm_100

	.elftype	@"ET_EXEC"


//--------------------- .note.nv.tkinfo           --------------------------
	.section	.note.nv.tkinfo,"",@"SHT_NOTE"
	.sectionflags	@"SHF_NOTE_NV_TKINFO"
	.tkinfo
        /*0018*/ 	.word	0x00000002
        /*0030*/ 	.string	""
        /*0030*/ 	.string	"ptxas"
        /*0030*/ 	.string	"Cuda compilation tools, release 13.0, V13.0.88"
        /*0030*/ 	.string	"Build cuda_13.0.r13.0/compiler.36424714_0"
        /*0030*/ 	.string	"-arch sm_100 -m 64 "



//--------------------- .note.nv.cuinfo           --------------------------
	.section	.note.nv.cuinfo,"",@"SHT_NOTE"
	.sectionflags	@"SHF_NOTE_NV_CUINFO"
        /*0018*/ 	.short	0x0002
        /*001a*/ 	.short	0x0064
        /*001c*/ 	.short	0x0082
	.zero		2


//--------------------- .nv.info                  --------------------------
	.section	.nv.info,"",@"SHT_CUDA_INFO"
	.align	4


	//----- nvinfo : EIATTR_REGCOUNT
	.align		4
        /*0000*/ 	.byte	0x04, 0x2f
        /*0002*/ 	.short	(.L_2 - .L_1)
	.align		4
.L_1:
        /*0004*/ 	.word	index@(_Z8stmatrixPt)
        /*0008*/ 	.word	0x00000022


	//----- nvinfo : EIATTR_FRAME_SIZE
	.align		4
.L_2:
        /*000c*/ 	.byte	0x04, 0x11
        /*000e*/ 	.short	(.L_4 - .L_3)
	.align		4
.L_3:
        /*0010*/ 	.word	index@(_Z8stmatrixPt)
        /*0014*/ 	.word	0x00000010


	//----- nvinfo : EIATTR_MIN_STACK_SIZE
	.align		4
.L_4:
        /*0018*/ 	.byte	0x04, 0x12
        /*001a*/ 	.short	(.L_6 - .L_5)
	.align		4
.L_5:
        /*001c*/ 	.word	index@(_Z8stmatrixPt)
        /*0020*/ 	.word	0x00000010
.L_6:


//--------------------- .nv.compat                --------------------------
	.section	.nv.compat,"",@"SHT_CUDA_COMPAT_INFO"
	.align	4
        /*0000*/ 	.byte	0x02, 0x09, 0x00, 0x00, 0x02, 0x02, 0x01, 0x00, 0x02, 0x05, 0x05, 0x00, 0x03, 0x07, 0x01, 0x01
        /*0010*/ 	.byte	0x02, 0x03, 0x00, 0x00, 0x02, 0x06, 0x01, 0x00, 0x04, 0x0b, 0x08, 0x00, 0x09, 0x00, 0x00, 0x00
        /*0020*/ 	.byte	0x00, 0x00, 0x00, 0x00


//--------------------- .nv.info._Z8stmatrixPt    --------------------------
	.section	.nv.info._Z8stmatrixPt,"",@"SHT_CUDA_INFO"
	.sectionflags	@""
	.align	4


	//----- nvinfo : EIATTR_CUDA_API_VERSION
	.align		4
        /*0000*/ 	.byte	0x04, 0x37
        /*0002*/ 	.short	(.L_8 - .L_7)
.L_7:
        /*0004*/ 	.word	0x00000082


	//----- nvinfo : EIATTR_KPARAM_INFO
	.align		4
.L_8:
        /*0008*/ 	.byte	0x04, 0x17
        /*000a*/ 	.short	(.L_10 - .L_9)
.L_9:
        /*000c*/ 	.word	0x00000000
        /*0010*/ 	.short	0x0000
        /*0012*/ 	.short	0x0000
        /*0014*/ 	.byte	0x00, 0xf5, 0x21, 0x00


	//----- nvinfo : EIATTR_SPARSE_MMA_MASK
	.align		4
.L_10:
        /*0018*/ 	.byte	0x03, 0x50
        /*001a*/ 	.short	0x0000


	//----- nvinfo : EIATTR_MAXREG_COUNT
	.align		4
        /*001c*/ 	.byte	0x03, 0x1b
        /*001e*/ 	.short	0x00ff


	//----- nvinfo : EIATTR_NUM_BARRIERS
	.align		4
        /*0020*/ 	.byte	0x02, 0x4c
        /*0022*/ 	.byte	0x01
	.zero		1


	//----- nvinfo : EIATTR_EXTERNS
	.align		4
        /*0024*/ 	.byte	0x04, 0x0f
        /*0026*/ 	.short	(.L_12 - .L_11)


	//   ....[0]....
	.align		4
.L_11:
        /*0028*/ 	.word	index@(vprintf)


	//----- nvinfo : EIATTR_MERCURY_ISA_VERSION
	.align		4
.L_12:
        /*002c*/ 	.byte	0x03, 0x5f
        /*002e*/ 	.short	0x0101


	//----- nvinfo : EIATTR_VRC_CTA_INIT_COUNT
	.align		4
        /*0030*/ 	.byte	0x02, 0x4a
	.zero		1
	.zero		1


	//----- nvinfo : EIATTR_SYSCALL_OFFSETS
	.align		4
        /*0034*/ 	.byte	0x04, 0x46
        /*0036*/ 	.short	(.L_14 - .L_13)


	//   ....[0]....
.L_13:
        /*0038*/ 	.word	0x000002a0


	//   ....[1]....
        /*003c*/ 	.word	0x00000370


	//   ....[2]....
        /*0040*/ 	.word	0x00000430


	//   ....[3]....
        /*0044*/ 	.word	0x000004f0


	//----- nvinfo : EIATTR_EXIT_INSTR_OFFSETS
	.align		4
.L_14:
        /*0048*/ 	.byte	0x04, 0x1c
        /*004a*/ 	.short	(.L_16 - .L_15)


	//   ....[0]....
.L_15:
        /*004c*/ 	.word	0x00000500


	//----- nvinfo : EIATTR_CBANK_PARAM_SIZE
	.align		4
.L_16:
        /*0050*/ 	.byte	0x03, 0x19
        /*0052*/ 	.short	0x0008


	//----- nvinfo : EIATTR_PARAM_CBANK
	.align		4
        /*0054*/ 	.byte	0x04, 0x0a
        /*0056*/ 	.short	(.L_18 - .L_17)
	.align		4
.L_17:
        /*0058*/ 	.word	index@(.nv.constant0._Z8stmatrixPt)
        /*005c*/ 	.short	0x0380
        /*005e*/ 	.short	0x0008


	//----- nvinfo : EIATTR_SW_WAR
	.align		4
.L_18:
        /*0060*/ 	.byte	0x04, 0x36
        /*0062*/ 	.short	(.L_20 - .L_19)
.L_19:
        /*0064*/ 	.word	0x00000008
.L_20:


//--------------------- .nv.callgraph             --------------------------
	.section	.nv.callgraph,"",@"SHT_CUDA_CALLGRAPH"
	.align	4
	.sectionentsize	8
	.align		4
        /*0000*/ 	.word	0x00000000
	.align		4
        /*0004*/ 	.word	0xffffffff
	.align		4
        /*0008*/ 	.word	index@(_Z8stmatrixPt)
	.align		4
        /*000c*/ 	.word	index@(vprintf)
	.align		4
        /*0010*/ 	.word	0x00000000
	.align		4
        /*0014*/ 	.word	0xfffffffe
	.align		4
        /*0018*/ 	.word	0x00000000
	.align		4
        /*001c*/ 	.word	0xfffffffd
	.align		4
        /*0020*/ 	.word	0x00000000
	.align		4
        /*0024*/ 	.word	0xfffffffc


//--------------------- .nv.constant4             --------------------------
	.section	.nv.constant4,"a",@progbits
	.align	8
	.align		8
.nv.constant4:
        /*0000*/ 	.dword	vprintf
	.align		8
        /*0008*/ 	.dword	$str


//--------------------- .text._Z8stmatrixPt       --------------------------
	.section	.text._Z8stmatrixPt,"ax",@progbits
	.align	128
        .global         _Z8stmatrixPt
        .type           _Z8stmatrixPt,@function
        .size           _Z8stmatrixPt,(.L_x_5 - _Z8stmatrixPt)
        .other          _Z8stmatrixPt,@"STO_CUDA_ENTRY STV_DEFAULT"
_Z8stmatrixPt:
.text._Z8stmatrixPt:
[----:B------:R-:W0:Y:S01]  /*0000*/  LDC R1, c[0x0][0x37c] ;  /* 0x0000df00ff017b82 */ /* 0x000e220000000800 */
[----:B------:R-:W1:Y:S07]  /*0010*/  S2R R28, SR_TID.X ;  /* 0x00000000001c7919 */ /* 0x000e6e0000002100 */
[----:B------:R-:W2:Y:S01]  /*0020*/  S2UR UR5, SR_CgaCtaId ;  /* 0x00000000000579c3 */ /* 0x000ea20000008800 */
[----:B------:R-:W-:Y:S01]  /*0030*/  UMOV UR4, 0x400 ;  /* 0x0000040000047882 */ /* 0x000fe20000000000 */
[----:B------:R-:W3:Y:S01]  /*0040*/  LDCU.64 UR6, c[0x4][0x8] ;  /* 0x01000100ff0677ac */ /* 0x000ee20008000a00 */
[----:B0-----:R-:W-:Y:S01]  /*0050*/  VIADD R1, R1, 0xfffffff0 ;  /* 0xfffffff001017836 */ /* 0x001fe20000000000 */
[----:B--2---:R-:W-:Y:S01]  /*0060*/  ULEA UR4, UR5, UR4, 0x18 ;  /* 0x0000000405047291 */ /* 0x004fe2000f8ec0ff */
[----:B------:R-:W0:Y:S01]  /*0070*/  LDCU UR5, c[0x0][0x2fc] ;  /* 0x00005f80ff0577ac */ /* 0x000e220008000800 */
[----:B-1----:R-:W-:-:S04]  /*0080*/  IMAD.SHL.U32 R19, R28, 0x20000, RZ ;  /* 0x000200001c137824 */ /* 0x002fc800078e00ff */
[C---:B------:R-:W-:Y:S01]  /*0090*/  LEA R17, R28.reuse, UR4, 0x2 ;  /* 0x000000041c117c11 */ /* 0x040fe2000f8e10ff */
[----:B------:R-:W-:Y:S01]  /*00a0*/  BAR.SYNC.DEFER_BLOCKING 0x0 ;  /* 0x0000000000007b1d */ /* 0x000fe20000010000 */
[C---:B------:R-:W-:Y:S02]  /*00b0*/  IMAD.SHL.U32 R0, R28.reuse, 0x10, RZ ;  /* 0x000000101c007824 */ /* 0x040fe400078e00ff */
[----:B------:R-:W-:Y:S01]  /*00c0*/  IMAD.SHL.U32 R30, R28, 0x2, RZ ;  /* 0x000000021c1e7824 */ /* 0x000fe200078e00ff */
[C---:B------:R-:W-:Y:S01]  /*00d0*/  IADD3 R31, PT, PT, R19.reuse, 0x10000, RZ ;  /* 0x00010000131f7810 */ /* 0x040fe20007ffe0ff */
[C---:B------:R-:W-:Y:S01]  /*00e0*/  VIADD R27, R19.reuse, 0x410000 ;  /* 0x00410000131b7836 */ /* 0x040fe20000000000 */
[C---:B------:R-:W-:Y:S01]  /*00f0*/  LOP3.LUT R2, R0.reuse, 0x70, RZ, 0xc0, !PT ;  /* 0x0000007000027812 */ /* 0x040fe200078ec0ff */
[C---:B------:R-:W-:Y:S01]  /*0100*/  VIADD R23, R19.reuse, 0x810000 ;  /* 0x0081000013177836 */ /* 0x040fe20000000000 */
[----:B------:R-:W-:Y:S01]  /*0110*/  LOP3.LUT R3, R0, 0x180, RZ, 0xc0, !PT ;  /* 0x0000018000037812 */ /* 0x000fe200078ec0ff */
[----:B------:R-:W-:Y:S01]  /*0120*/  VIADD R19, R19, 0xc10000 ;  /* 0x00c1000013137836 */ /* 0x000fe20000000000 */
[C---:B------:R-:W-:Y:S01]  /*0130*/  IADD3 R26, PT, PT, R30.reuse, 0x40, RZ ;  /* 0x000000401e1a7810 */ /* 0x040fe20007ffe0ff */
[----:B------:R-:W-:Y:S01]  /*0140*/  VIADD R22, R30, 0x80 ;  /* 0x000000801e167836 */ /* 0x000fe20000000000 */
[----:B------:R-:W-:Y:S01]  /*0150*/  IADD3 R0, PT, PT, R2, UR4, R3 ;  /* 0x0000000402007c10 */ /* 0x000fe2000fffe003 */
[----:B------:R-:W-:Y:S01]  /*0160*/  VIADD R18, R30, 0xc0 ;  /* 0x000000c01e127836 */ /* 0x000fe20000000000 */
[----:B------:R-:W-:Y:S01]  /*0170*/  LOP3.LUT R4, R31, R30, RZ, 0xfc, !PT ;  /* 0x0000001e1f047212 */ /* 0x000fe200078efcff */
[----:B------:R-:W1:Y:S01]  /*0180*/  LDCU UR4, c[0x0][0x2f8] ;  /* 0x00005f00ff0477ac */ /* 0x000e620008000800 */
[----:B------:R-:W-:-:S02]  /*0190*/  LOP3.LUT R5, R26, R27, RZ, 0xfc, !PT ;  /* 0x0000001b1a057212 */ /* 0x000fc400078efcff */
[----:B------:R-:W-:Y:S02]  /*01a0*/  LOP3.LUT R6, R22, R23, RZ, 0xfc, !PT ;  /* 0x0000001716067212 */ /* 0x000fe400078efcff */
[----:B------:R-:W-:Y:S02]  /*01b0*/  LOP3.LUT R7, R18, R19, RZ, 0xfc, !PT ;  /* 0x0000001312077212 */ /* 0x000fe400078efcff */
[----:B------:R-:W-:Y:S02]  /*01c0*/  MOV R2, 0x0 ;  /* 0x0000000000027802 */ /* 0x000fe40000000f00 */
[----:B------:R-:W-:Y:S01]  /*01d0*/  SHF.R.U32.HI R31, RZ, 0x10, R31 ;  /* 0x00000010ff1f7819 */ /* 0x000fe2000001161f */
[----:B------:R3:W-:Y:S03]  /*01e0*/  STSM.16.M88.4 [R0], R4 ;  /* 0x0000000400007844 */ /* 0x0007e60000000200 */
[----:B------:R-:W2:Y:S08]  /*01f0*/  LDC.64 R2, c[0x4][R2] ;  /* 0x0100000002027b82 */ /* 0x000eb00000000a00 */
[----:B------:R-:W-:Y:S01]  /*0200*/  BAR.SYNC.DEFER_BLOCKING 0x0 ;  /* 0x0000000000007b1d */ /* 0x000fe20000010000 */
[----:B---3--:R-:W-:Y:S01]  /*0210*/  MOV R4, UR6 ;  /* 0x0000000600047c02 */ /* 0x008fe20008000f00 */
[----:B------:R-:W-:-:S04]  /*0220*/  IMAD.U32 R5, RZ, RZ, UR7 ;  /* 0x00000007ff057e24 */ /* 0x000fc8000f8e00ff */
[----:B------:R-:W3:Y:S04]  /*0230*/  LDS.U16 R29, [R17] ;  /* 0x00000000111d7984 */ /* 0x000ee80000000400 */
[----:B---3--:R1:W-:Y:S02]  /*0240*/  STL.128 [R1], R28 ;  /* 0x0000001c01007387 */ /* 0x0083e40000100c00 */
[----:B-1----:R-:W-:-:S05]  /*0250*/  IADD3 R30, P0, PT, R1, UR4, RZ ;  /* 0x00000004011e7c10 */ /* 0x002fca000ff1e0ff */
[----:B0-----:R-:W-:Y:S02]  /*0260*/  IMAD.X R29, RZ, RZ, UR5, P0 ;  /* 0x00000005ff1d7e24 */ /* 0x001fe400080e06ff */
[----:B------:R-:W-:Y:S02]  /*0270*/  IMAD.MOV.U32 R6, RZ, RZ, R30 ;  /* 0x000000ffff067224 */ /* 0x000fe400078e001e */
[----:B--2---:R-:W-:-:S07]  /*0280*/  IMAD.MOV.U32 R7, RZ, RZ, R29 ;  /* 0x000000ffff077224 */ /* 0x004fce00078e001d */
[----:B------:R-:W-:-:S07]  /*0290*/  LEPC R20, `(.L_x_0) ;  /* 0x000000001014794e */ /* 0x000fce0000000000 */
[----:B------:R-:W-:Y:S05]  /*02a0*/  CALL.ABS.NOINC R2 ;  /* 0x0000000002007343 */ /* 0x000fea0003c00000 */
.L_x_0:
[----:B------:R-:W0:Y:S01]  /*02b0*/  LDS.U16 R25, [R17+0x80] ;  /* 0x0000800011197984 */ /* 0x000e220000000400 */
[----:B------:R-:W-:Y:S01]  /*02c0*/  SHF.R.U32.HI R27, RZ, 0x10, R27 ;  /* 0x00000010ff1b7819 */ /* 0x000fe2000001161b */
[----:B------:R-:W1:Y:S01]  /*02d0*/  LDCU.64 UR4, c[0x4][0x8] ;  /* 0x01000100ff0477ac */ /* 0x000e620008000a00 */
[----:B------:R-:W-:Y:S01]  /*02e0*/  MOV R24, R28 ;  /* 0x0000001c00187202 */ /* 0x000fe20000000f00 */
[----:B------:R-:W-:Y:S01]  /*02f0*/  IMAD.MOV.U32 R6, RZ, RZ, R30 ;  /* 0x000000ffff067224 */ /* 0x000fe200078e001e */
[----:B------:R-:W-:Y:S02]  /*0300*/  MOV R2, 0x0 ;  /* 0x0000000000027802 */ /* 0x000fe40000000f00 */
[----:B------:R-:W-:Y:S02]  /*0310*/  MOV R7, R29 ;  /* 0x0000001d00077202 */ /* 0x000fe40000000f00 */
[----:B------:R2:W3:Y:S01]  /*0320*/  LDC.64 R8, c[0x4][R2] ;  /* 0x0100000002087b82 */ /* 0x0004e20000000a00 */
[----:B-1----:R-:W-:-:S02]  /*0330*/  IMAD.U32 R4, RZ, RZ, UR4 ;  /* 0x00000004ff047e24 */ /* 0x002fc4000f8e00ff */
[----:B------:R-:W-:Y:S01]  /*0340*/  IMAD.U32 R5, RZ, RZ, UR5 ;  /* 0x00000005ff057e24 */ /* 0x000fe2000f8e00ff */
[----:B0-----:R2:W-:Y:S06]  /*0350*/  STL.128 [R1], R24 ;  /* 0x0000001801007387 */ /* 0x0015ec0000100c00 */
[----:B------:R-:W-:-:S07]  /*0360*/  LEPC R20, `(.L_x_1) ;  /* 0x000000001014794e */ /* 0x000fce0000000000 */
[----:B--23--:R-:W-:Y:S05]  /*0370*/  CALL.ABS.NOINC R8 ;  /* 0x0000000008007343 */ /* 0x00cfea0003c00000 */
.L_x_1:
[----:B------:R-:W0:Y:S01]  /*0380*/  LDS.U16 R21, [R17+0x100] ;  /* 0x0001000011157984 */ /* 0x000e220000000400 */
[----:B------:R-:W-:Y:S01]  /*0390*/  SHF.R.U32.HI R23, RZ, 0x10, R23 ;  /* 0x00000010ff177819 */ /* 0x000fe20000011617 */
[----:B------:R-:W-:Y:S01]  /*03a0*/  IMAD.MOV.U32 R20, RZ, RZ, R28 ;  /* 0x000000ffff147224 */ /* 0x000fe200078e001c */
[----:B------:R1:W2:Y:S01]  /*03b0*/  LDC.64 R8, c[0x4][R2] ;  /* 0x0100000002087b82 */ /* 0x0002a20000000a00 */
[----:B------:R-:W3:Y:S01]  /*03c0*/  LDCU.64 UR4, c[0x4][0x8] ;  /* 0x01000100ff0477ac */ /* 0x000ee20008000a00 */
[----:B------:R-:W-:Y:S01]  /*03d0*/  MOV R6, R30 ;  /* 0x0000001e00067202 */ /* 0x000fe20000000f00 */
[----:B------:R-:W-:Y:S02]  /*03e0*/  IMAD.MOV.U32 R7, RZ, RZ, R29 ;  /* 0x000000ffff077224 */ /* 0x000fe400078e001d */
[----:B---3--:R-:W-:Y:S02]  /*03f0*/  IMAD.U32 R4, RZ, RZ, UR4 ;  /* 0x00000004ff047e24 */ /* 0x008fe4000f8e00ff */
[----:B------:R-:W-:Y:S01]  /*0400*/  IMAD.U32 R5, RZ, RZ, UR5 ;  /* 0x00000005ff057e24 */ /* 0x000fe2000f8e00ff */
[----:B0-----:R1:W-:Y:S06]  /*0410*/  STL.128 [R1], R20 ;  /* 0x0000001401007387 */ /* 0x0013ec0000100c00 */
[----:B-1----:R-:W-:-:S07]  /*0420*/  LEPC R20, `(.L_x_2) ;  /* 0x000000001014794e */ /* 0x002fce0000000000 */
[----:B--2---:R-:W-:Y:S05]  /*0430*/  CALL.ABS.NOINC R8 ;  /* 0x0000000008007343 */ /* 0x004fea0003c00000 */
.L_x_2:
[----:B------:R-:W0:Y:S01]  /*0440*/  LDS.U16 R17, [R17+0x180] ;  /* 0x0001800011117984 */ /* 0x000e220000000400 */
[----:B------:R-:W-:Y:S01]  /*0450*/  IMAD.MOV.U32 R16, RZ, RZ, R28 ;  /* 0x000000ffff107224 */ /* 0x000fe200078e001c */
[----:B------:R-:W-:Y:S01]  /*0460*/  SHF.R.U32.HI R19, RZ, 0x10, R19 ;  /* 0x00000010ff137819 */ /* 0x000fe20000011613 */
[----:B------:R-:W1:Y:S01]  /*0470*/  LDC.64 R2, c[0x4][R2] ;  /* 0x0100000002027b82 */ /* 0x000e620000000a00 */
[----:B------:R-:W2:Y:S01]  /*0480*/  LDCU.64 UR4, c[0x4][0x8] ;  /* 0x01000100ff0477ac */ /* 0x000ea20008000a00 */
[----:B------:R-:W-:Y:S02]  /*0490*/  IMAD.MOV.U32 R6, RZ, RZ, R30 ;  /* 0x000000ffff067224 */ /* 0x000fe400078e001e */
[----:B------:R-:W-:Y:S02]  /*04a0*/  IMAD.MOV.U32 R7, RZ, RZ, R29 ;  /* 0x000000ffff077224 */ /* 0x000fe400078e001d */
[----:B--2---:R-:W-:Y:S01]  /*04b0*/  IMAD.U32 R4, RZ, RZ, UR4 ;  /* 0x00000004ff047e24 */ /* 0x004fe2000f8e00ff */
[----:B------:R-:W-:Y:S01]  /*04c0*/  MOV R5, UR5 ;  /* 0x0000000500057c02 */ /* 0x000fe20008000f00 */
[----:B0-----:R0:W-:Y:S06]  /*04d0*/  STL.128 [R1], R16 ;  /* 0x0000001001007387 */ /* 0x0011ec0000100c00 */
[----:B------:R-:W-:-:S07]  /*04e0*/  LEPC R20, `(.L_x_3) ;  /* 0x000000001014794e */ /* 0x000fce0000000000 */
[----:B01----:R-:W-:Y:S05]  /*04f0*/  CALL.ABS.NOINC R2 ;  /* 0x0000000002007343 */ /* 0x003fea0003c00000 */
.L_x_3:
[----:B------:R-:W-:Y:S05]  /*0500*/  EXIT ;  /* 0x000000000000794d */ /* 0x000fea0003800000 */
.L_x_4:
[----:B------:R-:W-:-:S00]  /*0510*/  BRA `(.L_x_4) ;  /* 0xfffffffc00fc7947 */ /* 0x000fc0000383ffff */
[----:B------:R-:W-:-:S00]  /*0520*/  NOP ;  /* 0x0000000000007918 */ /* 0x000fc00000000000 */
        /* <DEDUP_REMOVED lines=13> */
.L_x_5:


//--------------------- .nv.global.init           --------------------------
	.section	.nv.global.init,"aw",@progbits
.nv.global.init:
	.type		$str,@object
	.size		$str,(.L_0 - $str)
$str:
        /*0000*/ 	.byte	0x25, 0x64, 0x20, 0x2d, 0x3e, 0x20, 0x25, 0x64, 0x20, 0x20, 0x25, 0x64, 0x20, 0x20, 0x20, 0x25
        /*0010*/ 	.byte	0x64, 0x20, 0x20, 0x20, 0x0a, 0x00
.L_0:


//--------------------- .nv.shared._Z8stmatrixPt  --------------------------
	.section	.nv.shared._Z8stmatrixPt,"aw",@nobits
	.sectionflags	@""
	.align	2
.nv.shared._Z8stmatrixPt:
	.zero		1536


//--------------------- .nv.shared.reserved.0     --------------------------
	.section	.nv.shared.reserved.0,"aw",@nobits
	.weak		__nv_reservedSMEM_offset_0_alias
	.size		__nv_reservedSMEM_offset_0_alias, 0, 64
	.other		__nv_reservedSMEM_offset_0_alias,@"STO_CUDA_RESERVED_SHARED STV_DEFAULT"
__nv_reservedSMEM_offset_0_alias:
	.zero		0
	.zero		64


//--------------------- .nv.constant0._Z8stmatrixPt --------------------------
	.section	.nv.constant0._Z8stmatrixPt,"a",@progbits
	.sectionflags	@""
	.align	4
.nv.constant0._Z8stmatrixPt:
	.zero		904


//--------------------- SYMBOLS --------------------------

	.type		.nv.reservedSmem.offset0,@object
	.size		.nv.reservedSmem.offset0,0x4
	.type		.nv.reservedSmem.cap,@object
	.size		.nv.reservedSmem.cap,0x4
	.type		vprintf,@function
